//
// Generated by NVIDIA NVVM Compiler
//
// Compiler Build ID: CL-36424714
// Cuda compilation tools, release 13.0, V13.0.88
// Based on NVVM 20.0.0
//

.version 9.0
.target sm_100
.address_size 64

	// .globl	_Z19elementwise_productPiS_S_i

.visible .entry _Z19elementwise_productPiS_S_i(
	.param .u64 .ptr .align 1 _Z19elementwise_productPiS_S_i_param_0,
	.param .u64 .ptr .align 1 _Z19elementwise_productPiS_S_i_param_1,
	.param .u64 .ptr .align 1 _Z19elementwise_productPiS_S_i_param_2,
	.param .u32 _Z19elementwise_productPiS_S_i_param_3
)
{
	.reg .pred 	%p<2>;
	.reg .b32 	%r<9>;
	.reg .b64 	%rd<11>;

	ld.param.u64 	%rd1, [_Z19elementwise_productPiS_S_i_param_0];
	ld.param.u64 	%rd2, [_Z19elementwise_productPiS_S_i_param_1];
	ld.param.u64 	%rd3, [_Z19elementwise_productPiS_S_i_param_2];
	ld.param.u32 	%r2, [_Z19elementwise_productPiS_S_i_param_3];
	mov.u32 	%r3, %tid.x;
	mov.u32 	%r4, %ntid.x;
	mov.u32 	%r5, %ctaid.x;
	mad.lo.s32 	%r1, %r4, %r5, %r3;
	setp.ge.s32 	%p1, %r1, %r2;
	@%p1 bra 	$L__BB0_2;
	cvta.to.global.u64 	%rd4, %rd1;
	cvta.to.global.u64 	%rd5, %rd2;
	cvta.to.global.u64 	%rd6, %rd3;
	mul.wide.s32 	%rd7, %r1, 4;
	add.s64 	%rd8, %rd4, %rd7;
	ld.global.u32 	%r6, [%rd8];
	add.s64 	%rd9, %rd5, %rd7;
	ld.global.u32 	%r7, [%rd9];
	mul.lo.s32 	%r8, %r7, %r6;
	add.s64 	%rd10, %rd6, %rd7;
	st.global.u32 	[%rd10], %r8;
$L__BB0_2:
	ret;

}


// ===== COMPILED SASS (sm_100) =====

	.target	sm_100

	.elftype	@"ET_EXEC"


//--------------------- .note.nv.tkinfo           --------------------------
	.section	.note.nv.tkinfo,"",@"SHT_NOTE"
	.sectionflags	@"SHF_NOTE_NV_TKINFO"
	.tkinfo
        /*0018*/ 	.word	0x00000002
        /*0030*/ 	.string	""
        /*0030*/ 	.string	"ptxas"
        /*0030*/ 	.string	"Cuda compilation tools, release 13.0, V13.0.88"
        /*0030*/ 	.string	"Build cuda_13.0.r13.0/compiler.36424714_0"
        /*0030*/ 	.string	"-arch sm_100 -m 64 "



//--------------------- .note.nv.cuinfo           --------------------------
	.section	.note.nv.cuinfo,"",@"SHT_NOTE"
	.sectionflags	@"SHF_NOTE_NV_CUINFO"
        /*0018*/ 	.short	0x0002
        /*001a*/ 	.short	0x0064
        /*001c*/ 	.short	0x0082
	.zero		2


//--------------------- .nv.info                  --------------------------
	.section	.nv.info,"",@"SHT_CUDA_INFO"
	.align	4


	//----- nvinfo : EIATTR_REGCOUNT
	.align		4
        /*0000*/ 	.byte	0x04, 0x2f
        /*0002*/ 	.short	(.L_1 - .L_0)
	.align		4
.L_0:
        /*0004*/ 	.word	index@(_Z19elementwise_productPiS_S_i)
        /*0008*/ 	.word	0x0000000c


	//----- nvinfo : EIATTR_FRAME_SIZE
	.align		4
.L_1:
        /*000c*/ 	.byte	0x04, 0x11
        /*000e*/ 	.short	(.L_3 - .L_2)
	.align		4
.L_2:
        /*0010*/ 	.word	index@(_Z19elementwise_productPiS_S_i)
        /*0014*/ 	.word	0x00000000


	//----- nvinfo : EIATTR_MIN_STACK_SIZE
	.align		4
.L_3:
        /*0018*/ 	.byte	0x04, 0x12
        /*001a*/ 	.short	(.L_5 - .L_4)
	.align		4
.L_4:
        /*001c*/ 	.word	index@(_Z19elementwise_productPiS_S_i)
        /*0020*/ 	.word	0x00000000
.L_5:


//--------------------- .nv.compat                --------------------------
	.section	.nv.compat,"",@"SHT_CUDA_COMPAT_INFO"
	.align	4
        /*0000*/ 	.byte	0x02, 0x09, 0x00, 0x00, 0x02, 0x02, 0x01, 0x00, 0x02, 0x05, 0x05, 0x00, 0x03, 0x07, 0x01, 0x01
        /*0010*/ 	.byte	0x02, 0x03, 0x00, 0x00, 0x02, 0x06, 0x01, 0x00, 0x04, 0x0b, 0x08, 0x00, 0x09, 0x00, 0x00, 0x00
        /*0020*/ 	.byte	0x00, 0x00, 0x00, 0x00


//--------------------- .nv.info._Z19elementwise_productPiS_S_i --------------------------
	.section	.nv.info._Z19elementwise_productPiS_S_i,"",@"SHT_CUDA_INFO"
	.sectionflags	@""
	.align	4


	//----- nvinfo : EIATTR_CUDA_API_VERSION
	.align		4
        /*0000*/ 	.byte	0x04, 0x37
        /*0002*/ 	.short	(.L_7 - .L_6)
.L_6:
        /*0004*/ 	.word	0x00000082


	//----- nvinfo : EIATTR_KPARAM_INFO
	.align		4
.L_7:
        /*0008*/ 	.byte	0x04, 0x17
        /*000a*/ 	.short	(.L_9 - .L_8)
.L_8:
        /*000c*/ 	.word	0x00000000
        /*0010*/ 	.short	0x0003
        /*0012*/ 	.short	0x0018
        /*0014*/ 	.byte	0x00, 0xf0, 0x11, 0x00


	//----- nvinfo : EIATTR_KPARAM_INFO
	.align		4
.L_9:
        /*0018*/ 	.byte	0x04, 0x17
        /*001a*/ 	.short	(.L_11 - .L_10)
.L_10:
        /*001c*/ 	.word	0x00000000
        /*0020*/ 	.short	0x0002
        /*0022*/ 	.short	0x0010
        /*0024*/ 	.byte	0x00, 0xf5, 0x21, 0x00


	//----- nvinfo : EIATTR_KPARAM_INFO
	.align		4
.L_11:
        /*0028*/ 	.byte	0x04, 0x17
        /*002a*/ 	.short	(.L_13 - .L_12)
.L_12:
        /*002c*/ 	.word	0x00000000
        /*0030*/ 	.short	0x0001
        /*0032*/ 	.short	0x0008
        /*0034*/ 	.byte	0x00, 0xf5, 0x21, 0x00


	//----- nvinfo : EIATTR_KPARAM_INFO
	.align		4
.L_13:
        /*0038*/ 	.byte	0x04, 0x17
        /*003a*/ 	.short	(.L_15 - .L_14)
.L_14:
        /*003c*/ 	.word	0x00000000
        /*0040*/ 	.short	0x0000
        /*0042*/ 	.short	0x0000
        /*0044*/ 	.byte	0x00, 0xf5, 0x21, 0x00


	//----- nvinfo : EIATTR_SPARSE_MMA_MASK
	.align		4
.L_15:
        /*0048*/ 	.byte	0x03, 0x50
        /*004a*/ 	.short	0x0000


	//----- nvinfo : EIATTR_MAXREG_COUNT
	.align		4
        /*004c*/ 	.byte	0x03, 0x1b
        /*004e*/ 	.short	0x00ff


	//----- nvinfo : EIATTR_MERCURY_ISA_VERSION
	.align		4
        /*0050*/ 	.byte	0x03, 0x5f
        /*0052*/ 	.short	0x0101


	//----- nvinfo : EIATTR_VRC_CTA_INIT_COUNT
	.align		4
        /*0054*/ 	.byte	0x02, 0x4a
	.zero		1
	.zero		1


	//----- nvinfo : EIATTR_EXIT_INSTR_OFFSETS
	.align		4
        /*0058*/ 	.byte	0x04, 0x1c
        /*005a*/ 	.short	(.L_17 - .L_16)


	//   ....[0]....
.L_16:
        /*005c*/ 	.word	0x00000070


	//   ....[1]....
        /*0060*/ 	.word	0x00000130


	//----- nvinfo : EIATTR_CBANK_PARAM_SIZE
	.align		4
.L_17:
        /*0064*/ 	.byte	0x03, 0x19
        /*0066*/ 	.short	0x001c


	//----- nvinfo : EIATTR_PARAM_CBANK
	.align		4
        /*0068*/ 	.byte	0x04, 0x0a
        /*006a*/ 	.short	(.L_19 - .L_18)
	.align		4
.L_18:
        /*006c*/ 	.word	index@(.nv.constant0._Z19elementwise_productPiS_S_i)
        /*0070*/ 	.short	0x0380
        /*0072*/ 	.short	0x001c


	//----- nvinfo : EIATTR_SW_WAR
	.align		4
.L_19:
        /*0074*/ 	.byte	0x04, 0x36
        /*0076*/ 	.short	(.L_21 - .L_20)
.L_20:
        /*0078*/ 	.word	0x00000008
.L_21:


//--------------------- .nv.callgraph             --------------------------
	.section	.nv.callgraph,"",@"SHT_CUDA_CALLGRAPH"
	.align	4
	.sectionentsize	8
	.align		4
        /*0000*/ 	.word	0x00000000
	.align		4
        /*0004*/ 	.word	0xffffffff
	.align		4
        /*0008*/ 	.word	0x00000000
	.align		4
        /*000c*/ 	.word	0xfffffffe
	.align		4
        /*0010*/ 	.word	0x00000000
	.align		4
        /*0014*/ 	.word	0xfffffffd
	.align		4
        /*0018*/ 	.word	0x00000000
	.align		4
        /*001c*/ 	.word	0xfffffffc


//--------------------- .text._Z19elementwise_productPiS_S_i --------------------------
	.section	.text._Z19elementwise_productPiS_S_i,"ax",@progbits
	.align	128
        .global         _Z19elementwise_productPiS_S_i
        .type           _Z19elementwise_productPiS_S_i,@function
        .size           _Z19elementwise_productPiS_S_i,(.L_x_1 - _Z19elementwise_productPiS_S_i)
        .other          _Z19elementwise_productPiS_S_i,@"STO_CUDA_ENTRY STV_DEFAULT"
_Z19elementwise_productPiS_S_i:
.text._Z19elementwise_productPiS_S_i:
[----:B------:R-:W-:Y:S01]  /*0000*/  LDC R1, c[0x0][0x37c] ;  /* 0x0000df00ff017b82 */ /* 0x000fe20000000800 */
[----:B------:R-:W0:Y:S01]  /*0010*/  S2R R9, SR_TID.X ;  /* 0x0000000000097919 */ /* 0x000e220000002100 */
[----:B------:R-:W0:Y:S01]  /*0020*/  LDCU UR4, c[0x0][0x360] ;  /* 0x00006c00ff0477ac */ /* 0x000e220008000800 */
[----:B------:R-:W0:Y:S01]  /*0030*/  S2R R0, SR_CTAID.X ;  /* 0x0000000000007919 */ /* 0x000e220000002500 */
[----:B------:R-:W1:Y:S01]  /*0040*/  LDCU UR5, c[0x0][0x398] ;  /* 0x00007300ff0577ac */ /* 0x000e620008000800 */
[----:B0-----:R-:W-:-:S05]  /*0050*/  IMAD R9, R0, UR4, R9 ;  /* 0x0000000400097c24 */ /* 0x001fca000f8e0209 */
[----:B-1----:R-:W-:-:S13]  /*0060*/  ISETP.GE.AND P0, PT, R9, UR5, PT ;  /* 0x0000000509007c0c */ /* 0x002fda000bf06270 */
[----:B------:R-:W-:Y:S05]  /*0070*/  @P0 EXIT ;  /* 0x000000000000094d */ /* 0x000fea0003800000 */
[----:B------:R-:W0:Y:S01]  /*0080*/  LDC.64 R2, c[0x0][0x380] ;  /* 0x0000e000ff027b82 */ /* 0x000e220000000a00 */
[----:B------:R-:W1:Y:S07]  /*0090*/  LDCU.64 UR4, c[0x0][0x358] ;  /* 0x00006b00ff0477ac */ /* 0x000e6e0008000a00 */
[----:B------:R-:W2:Y:S08]  /*00a0*/  LDC.64 R4, c[0x0][0x388] ;  /* 0x0000e200ff047b82 */ /* 0x000eb00000000a00 */
[----:B------:R-:W3:Y:S01]  /*00b0*/  LDC.64 R6, c[0x0][0x390] ;  /* 0x0000e400ff067b82 */ /* 0x000ee20000000a00 */
[----:B0-----:R-:W-:-:S06]  /*00c0*/  IMAD.WIDE R2, R9, 0x4, R2 ;  /* 0x0000000409027825 */ /* 0x001fcc00078e0202 */
[----:B-1----:R-:W4:Y:S01]  /*00d0*/  LDG.E R2, desc[UR4][R2.64] ;  /* 0x0000000402027981 */ /* 0x002f22000c1e1900 */
[----:B--2---:R-:W-:-:S06]  /*00e0*/  IMAD.WIDE R4, R9, 0x4, R4 ;  /* 0x0000000409047825 */ /* 0x004fcc00078e0204 */
[----:B------:R-:W4:Y:S01]  /*00f0*/  LDG.E R5, desc[UR4][R4.64] ;  /* 0x0000000404057981 */ /* 0x000f22000c1e1900 */
[----:B---3--:R-:W-:-:S04]  /*0100*/  IMAD.WIDE R6, R9, 0x4, R6 ;  /* 0x0000000409067825 */ /* 0x008fc800078e0206 */
[----:B----4-:R-:W-:-:S05]  /*0110*/  IMAD R9, R2, R5, RZ ;  /* 0x0000000502097224 */ /* 0x010fca00078e02ff */
[----:B------:R-:W-:Y:S01]  /*0120*/  STG.E desc[UR4][R6.64], R9 ;  /* 0x0000000906007986 */ /* 0x000fe2000c101904 */
[----:B------:R-:W-:Y:S05]  /*0130*/  EXIT ;  /* 0x000000000000794d */ /* 0x000fea0003800000 */
.L_x_0:
[----:B------:R-:W-:-:S00]  /*0140*/  BRA `(.L_x_0) ;  /* 0xfffffffc00fc7947 */ /* 0x000fc0000383ffff */
[----:B------:R-:W-:-:S00]  /*0150*/  NOP ;  /* 0x0000000000007918 */ /* 0x000fc00000000000 */
        /* <DEDUP_REMOVED lines=10> */
.L_x_1:


//--------------------- .nv.shared.reserved.0     --------------------------
	.section	.nv.shared.reserved.0,"aw",@nobits
	.weak		__nv_reservedSMEM_offset_0_alias
	.size		__nv_reservedSMEM_offset_0_alias, 0, 64
	.other		__nv_reservedSMEM_offset_0_alias,@"STO_CUDA_RESERVED_SHARED STV_DEFAULT"
__nv_reservedSMEM_offset_0_alias:
	.zero		0
	.zero		64


//--------------------- .nv.constant0._Z19elementwise_productPiS_S_i --------------------------
	.section	.nv.constant0._Z19elementwise_productPiS_S_i,"a",@progbits
	.sectionflags	@""
	.align	4
.nv.constant0._Z19elementwise_productPiS_S_i:
	.zero		924


//--------------------- SYMBOLS --------------------------

	.type		.nv.reservedSmem.offset0,@object
	.size		.nv.reservedSmem.offset0,0x4
